//
// Generated by NVIDIA NVVM Compiler
//
// Compiler Build ID: CL-19856038
// Cuda compilation tools, release 7.5, V7.5.17
// Based on LLVM 3.4svn
//

.version 4.3
.target sm_53
.address_size 64

	// .weak	cudaMalloc
// reducemaxabs$__cuda_local_var_35517_32_non_const_sdata has been demoted

.weak .func  (.param .b32 func_retval0) cudaMalloc(
	.param .b64 cudaMalloc_param_0,
	.param .b64 cudaMalloc_param_1
)
{
	.reg .b32 	%r<2>;


	mov.u32 	%r1, 30;
	st.param.b32	[func_retval0+0], %r1;
	ret;
}

	// .weak	cudaFuncGetAttributes
.weak .func  (.param .b32 func_retval0) cudaFuncGetAttributes(
	.param .b64 cudaFuncGetAttributes_param_0,
	.param .b64 cudaFuncGetAttributes_param_1
)
{
	.reg .b32 	%r<2>;


	mov.u32 	%r1, 30;
	st.param.b32	[func_retval0+0], %r1;
	ret;
}

	// .weak	cudaDeviceGetAttribute
.weak .func  (.param .b32 func_retval0) cudaDeviceGetAttribute(
	.param .b64 cudaDeviceGetAttribute_param_0,
	.param .b32 cudaDeviceGetAttribute_param_1,
	.param .b32 cudaDeviceGetAttribute_param_2
)
{
	.reg .b32 	%r<2>;


	mov.u32 	%r1, 30;
	st.param.b32	[func_retval0+0], %r1;
	ret;
}

	// .weak	cudaGetDevice
.weak .func  (.param .b32 func_retval0) cudaGetDevice(
	.param .b64 cudaGetDevice_param_0
)
{
	.reg .b32 	%r<2>;


	mov.u32 	%r1, 30;
	st.param.b32	[func_retval0+0], %r1;
	ret;
}

	// .weak	cudaOccupancyMaxActiveBlocksPerMultiprocessor
.weak .func  (.param .b32 func_retval0) cudaOccupancyMaxActiveBlocksPerMultiprocessor(
	.param .b64 cudaOccupancyMaxActiveBlocksPerMultiprocessor_param_0,
	.param .b64 cudaOccupancyMaxActiveBlocksPerMultiprocessor_param_1,
	.param .b32 cudaOccupancyMaxActiveBlocksPerMultiprocessor_param_2,
	.param .b64 cudaOccupancyMaxActiveBlocksPerMultiprocessor_param_3
)
{
	.reg .b32 	%r<2>;


	mov.u32 	%r1, 30;
	st.param.b32	[func_retval0+0], %r1;
	ret;
}

	// .globl	reducemaxabs
.visible .entry reducemaxabs(
	.param .u64 reducemaxabs_param_0,
	.param .u64 reducemaxabs_param_1,
	.param .f32 reducemaxabs_param_2,
	.param .u32 reducemaxabs_param_3
)
{
	.reg .pred 	%p<8>;
	.reg .f32 	%f<31>;
	.reg .b32 	%r<17>;
	.reg .b64 	%rd<13>;
	// demoted variable
	.shared .align 4 .b8 reducemaxabs$__cuda_local_var_35517_32_non_const_sdata[2048];

	ld.param.u64 	%rd4, [reducemaxabs_param_0];
	ld.param.u64 	%rd3, [reducemaxabs_param_1];
	ld.param.f32 	%f30, [reducemaxabs_param_2];
	ld.param.u32 	%r9, [reducemaxabs_param_3];
	cvta.to.global.u64 	%rd1, %rd4;
	mov.u32 	%r16, %ntid.x;
	mov.u32 	%r10, %ctaid.x;
	mov.u32 	%r2, %tid.x;
	mad.lo.s32 	%r15, %r16, %r10, %r2;
	mov.u32 	%r11, %nctaid.x;
	mul.lo.s32 	%r4, %r11, %r16;
	setp.ge.s32	%p1, %r15, %r9;
	@%p1 bra 	BB5_2;

BB5_1:
	mul.wide.s32 	%rd5, %r15, 4;
	add.s64 	%rd6, %rd1, %rd5;
	ld.global.nc.f32 	%f5, [%rd6];
	abs.f32 	%f6, %f5;
	max.f32 	%f30, %f30, %f6;
	add.s32 	%r15, %r15, %r4;
	setp.lt.s32	%p2, %r15, %r9;
	@%p2 bra 	BB5_1;

BB5_2:
	mul.wide.s32 	%rd7, %r2, 4;
	mov.u64 	%rd8, reducemaxabs$__cuda_local_var_35517_32_non_const_sdata;
	add.s64 	%rd2, %rd8, %rd7;
	st.shared.f32 	[%rd2], %f30;
	bar.sync 	0;
	setp.lt.u32	%p3, %r16, 66;
	@%p3 bra 	BB5_6;

BB5_3:
	mov.u32 	%r7, %r16;
	shr.u32 	%r16, %r7, 1;
	setp.ge.u32	%p4, %r2, %r16;
	@%p4 bra 	BB5_5;

	ld.shared.f32 	%f7, [%rd2];
	add.s32 	%r12, %r16, %r2;
	mul.wide.u32 	%rd9, %r12, 4;
	add.s64 	%rd11, %rd8, %rd9;
	ld.shared.f32 	%f8, [%rd11];
	max.f32 	%f9, %f7, %f8;
	st.shared.f32 	[%rd2], %f9;

BB5_5:
	bar.sync 	0;
	setp.gt.u32	%p5, %r7, 131;
	@%p5 bra 	BB5_3;

BB5_6:
	setp.gt.s32	%p6, %r2, 31;
	@%p6 bra 	BB5_8;

	ld.volatile.shared.f32 	%f10, [%rd2];
	ld.volatile.shared.f32 	%f11, [%rd2+128];
	max.f32 	%f12, %f10, %f11;
	st.volatile.shared.f32 	[%rd2], %f12;
	ld.volatile.shared.f32 	%f13, [%rd2+64];
	ld.volatile.shared.f32 	%f14, [%rd2];
	max.f32 	%f15, %f14, %f13;
	st.volatile.shared.f32 	[%rd2], %f15;
	ld.volatile.shared.f32 	%f16, [%rd2+32];
	ld.volatile.shared.f32 	%f17, [%rd2];
	max.f32 	%f18, %f17, %f16;
	st.volatile.shared.f32 	[%rd2], %f18;
	ld.volatile.shared.f32 	%f19, [%rd2+16];
	ld.volatile.shared.f32 	%f20, [%rd2];
	max.f32 	%f21, %f20, %f19;
	st.volatile.shared.f32 	[%rd2], %f21;
	ld.volatile.shared.f32 	%f22, [%rd2+8];
	ld.volatile.shared.f32 	%f23, [%rd2];
	max.f32 	%f24, %f23, %f22;
	st.volatile.shared.f32 	[%rd2], %f24;
	ld.volatile.shared.f32 	%f25, [%rd2+4];
	ld.volatile.shared.f32 	%f26, [%rd2];
	max.f32 	%f27, %f26, %f25;
	st.volatile.shared.f32 	[%rd2], %f27;

BB5_8:
	setp.ne.s32	%p7, %r2, 0;
	@%p7 bra 	BB5_10;

	ld.shared.f32 	%f28, [reducemaxabs$__cuda_local_var_35517_32_non_const_sdata];
	abs.f32 	%f29, %f28;
	mov.b32 	 %r13, %f29;
	cvta.to.global.u64 	%rd12, %rd3;
	atom.global.max.s32 	%r14, [%rd12], %r13;

BB5_10:
	ret;
}




// ===== COMPILED SASS (sm_100) =====

	.target	sm_100

	.elftype	@"ET_EXEC"


//--------------------- .note.nv.tkinfo           --------------------------
	.section	.note.nv.tkinfo,"",@"SHT_NOTE"
	.sectionflags	@"SHF_NOTE_NV_TKINFO"
	.tkinfo
        /*0018*/ 	.word	0x00000002
        /*0030*/ 	.string	""
        /*0030*/ 	.string	"ptxas"
        /*0030*/ 	.string	"Cuda compilation tools, release 13.0, V13.0.88"
        /*0030*/ 	.string	"Build cuda_13.0.r13.0/compiler.36424714_0"
        /*0030*/ 	.string	"-arch sm_100 "



//--------------------- .note.nv.cuinfo           --------------------------
	.section	.note.nv.cuinfo,"",@"SHT_NOTE"
	.sectionflags	@"SHF_NOTE_NV_CUINFO"
        /*0018*/ 	.short	0x0002
        /*001a*/ 	.short	0x0035
        /*001c*/ 	.short	0x0082
	.zero		2


//--------------------- .nv.info                  --------------------------
	.section	.nv.info,"",@"SHT_CUDA_INFO"
	.align	4


	//----- nvinfo : EIATTR_REGCOUNT
	.align		4
        /*0000*/ 	.byte	0x04, 0x2f
        /*0002*/ 	.short	(.L_1 - .L_0)
	.align		4
.L_0:
        /*0004*/ 	.word	index@(reducemaxabs)
        /*0008*/ 	.word	0x0000000a


	//----- nvinfo : EIATTR_FRAME_SIZE
	.align		4
.L_1:
        /*000c*/ 	.byte	0x04, 0x11
        /*000e*/ 	.short	(.L_3 - .L_2)
	.align		4
.L_2:
        /*0010*/ 	.word	index@(reducemaxabs)
        /*0014*/ 	.word	0x00000000


	//----- nvinfo : EIATTR_MIN_STACK_SIZE
	.align		4
.L_3:
        /*0018*/ 	.byte	0x04, 0x12
        /*001a*/ 	.short	(.L_5 - .L_4)
	.align		4
.L_4:
        /*001c*/ 	.word	index@(reducemaxabs)
        /*0020*/ 	.word	0x00000000
.L_5:


//--------------------- .nv.compat                --------------------------
	.section	.nv.compat,"",@"SHT_CUDA_COMPAT_INFO"
	.align	4
        /*0000*/ 	.byte	0x02, 0x09, 0x00, 0x00, 0x02, 0x02, 0x01, 0x00, 0x02, 0x05, 0x05, 0x00, 0x03, 0x07, 0x01, 0x01
        /*0010*/ 	.byte	0x02, 0x03, 0x00, 0x00, 0x02, 0x06, 0x01, 0x00, 0x04, 0x0b, 0x08, 0x00, 0x09, 0x00, 0x00, 0x00
        /*0020*/ 	.byte	0x00, 0x00, 0x00, 0x00


//--------------------- .nv.info.reducemaxabs     --------------------------
	.section	.nv.info.reducemaxabs,"",@"SHT_CUDA_INFO"
	.sectionflags	@""
	.align	4


	//----- nvinfo : EIATTR_CUDA_API_VERSION
	.align		4
        /*0000*/ 	.byte	0x04, 0x37
        /*0002*/ 	.short	(.L_7 - .L_6)
.L_6:
        /*0004*/ 	.word	0x00000082


	//----- nvinfo : EIATTR_KPARAM_INFO
	.align		4
.L_7:
        /*0008*/ 	.byte	0x04, 0x17
        /*000a*/ 	.short	(.L_9 - .L_8)
.L_8:
        /*000c*/ 	.word	0x00000000
        /*0010*/ 	.short	0x0003
        /*0012*/ 	.short	0x0014
        /*0014*/ 	.byte	0x00, 0xf0, 0x11, 0x00


	//----- nvinfo : EIATTR_KPARAM_INFO
	.align		4
.L_9:
        /*0018*/ 	.byte	0x04, 0x17
        /*001a*/ 	.short	(.L_11 - .L_10)
.L_10:
        /*001c*/ 	.word	0x00000000
        /*0020*/ 	.short	0x0002
        /*0022*/ 	.short	0x0010
        /*0024*/ 	.byte	0x00, 0xf0, 0x11, 0x00


	//----- nvinfo : EIATTR_KPARAM_INFO
	.align		4
.L_11:
        /*0028*/ 	.byte	0x04, 0x17
        /*002a*/ 	.short	(.L_13 - .L_12)
.L_12:
        /*002c*/ 	.word	0x00000000
        /*0030*/ 	.short	0x0001
        /*0032*/ 	.short	0x0008
        /*0034*/ 	.byte	0x00, 0xf0, 0x21, 0x00


	//----- nvinfo : EIATTR_KPARAM_INFO
	.align		4
.L_13:
        /*0038*/ 	.byte	0x04, 0x17
        /*003a*/ 	.short	(.L_15 - .L_14)
.L_14:
        /*003c*/ 	.word	0x00000000
        /*0040*/ 	.short	0x0000
        /*0042*/ 	.short	0x0000
        /*0044*/ 	.byte	0x00, 0xf0, 0x21, 0x00


	//----- nvinfo : EIATTR_SPARSE_MMA_MASK
	.align		4
.L_15:
        /*0048*/ 	.byte	0x03, 0x50
        /*004a*/ 	.short	0x0000


	//----- nvinfo : EIATTR_MAXREG_COUNT
	.align		4
        /*004c*/ 	.byte	0x03, 0x1b
        /*004e*/ 	.short	0x00ff


	//----- nvinfo : EIATTR_NUM_BARRIERS
	.align		4
        /*0050*/ 	.byte	0x02, 0x4c
        /*0052*/ 	.byte	0x01
	.zero		1


	//----- nvinfo : EIATTR_MERCURY_ISA_VERSION
	.align		4
        /*0054*/ 	.byte	0x03, 0x5f
        /*0056*/ 	.short	0x0101


	//----- nvinfo : EIATTR_VRC_CTA_INIT_COUNT
	.align		4
        /*0058*/ 	.byte	0x02, 0x4a
	.zero		1
	.zero		1


	//----- nvinfo : EIATTR_EXIT_INSTR_OFFSETS
	.align		4
        /*005c*/ 	.byte	0x04, 0x1c
        /*005e*/ 	.short	(.L_17 - .L_16)


	//   ....[0]....
.L_16:
        /*0060*/ 	.word	0x00000470


	//   ....[1]....
        /*0064*/ 	.word	0x000004f0


	//----- nvinfo : EIATTR_CRS_STACK_SIZE
	.align		4
.L_17:
        /*0068*/ 	.byte	0x04, 0x1e
        /*006a*/ 	.short	(.L_19 - .L_18)
.L_18:
        /*006c*/ 	.word	0x00000000


	//----- nvinfo : EIATTR_CBANK_PARAM_SIZE
	.align		4
.L_19:
        /*0070*/ 	.byte	0x03, 0x19
        /*0072*/ 	.short	0x0018


	//----- nvinfo : EIATTR_PARAM_CBANK
	.align		4
        /*0074*/ 	.byte	0x04, 0x0a
        /*0076*/ 	.short	(.L_21 - .L_20)
	.align		4
.L_20:
        /*0078*/ 	.word	index@(.nv.constant0.reducemaxabs)
        /*007c*/ 	.short	0x0380
        /*007e*/ 	.short	0x0018


	//----- nvinfo : EIATTR_SW_WAR
	.align		4
.L_21:
        /*0080*/ 	.byte	0x04, 0x36
        /*0082*/ 	.short	(.L_23 - .L_22)
.L_22:
        /*0084*/ 	.word	0x00000008
.L_23:


//--------------------- .nv.callgraph             --------------------------
	.section	.nv.callgraph,"",@"SHT_CUDA_CALLGRAPH"
	.align	4
	.sectionentsize	8
	.align		4
        /*0000*/ 	.word	0x00000000
	.align		4
        /*0004*/ 	.word	0xffffffff
	.align		4
        /*0008*/ 	.word	0x00000000
	.align		4
        /*000c*/ 	.word	0xfffffffe
	.align		4
        /*0010*/ 	.word	0x00000000
	.align		4
        /*0014*/ 	.word	0xfffffffd
	.align		4
        /*0018*/ 	.word	0x00000000
	.align		4
        /*001c*/ 	.word	0xfffffffc


//--------------------- .text.reducemaxabs        --------------------------
	.section	.text.reducemaxabs,"ax",@progbits
	.align	128
        .global         reducemaxabs
        .type           reducemaxabs,@function
        .size           reducemaxabs,(.L_x_8 - reducemaxabs)
        .other          reducemaxabs,@"STO_CUDA_ENTRY STV_DEFAULT"
reducemaxabs:
.text.reducemaxabs:
[----:B------:R-:W-:Y:S01]  /*0000*/  LDC R1, c[0x0][0x37c] ;  /* 0x0000df00ff017b82 */ /* 0x000fe20000000800 */
[----:B------:R-:W0:Y:S01]  /*0010*/  S2R R0, SR_CTAID.X ;  /* 0x0000000000007919 */ /* 0x000e220000002500 */
[----:B------:R-:W1:Y:S01]  /*0020*/  LDCU UR5, c[0x0][0x360] ;  /* 0x00006c00ff0577ac */ /* 0x000e620008000800 */
[----:B------:R-:W-:Y:S01]  /*0030*/  BSSY.RECONVERGENT B0, `(.L_x_0) ;  /* 0x0000012000007945 */ /* 0x000fe20003800200 */
[----:B------:R-:W0:Y:S01]  /*0040*/  S2R R7, SR_TID.X ;  /* 0x0000000000077919 */ /* 0x000e220000002100 */
[----:B------:R-:W2:Y:S01]  /*0050*/  LDCU UR6, c[0x0][0x394] ;  /* 0x00007280ff0677ac */ /* 0x000ea20008000800 */
[----:B------:R-:W3:Y:S01]  /*0060*/  LDCU UR7, c[0x0][0x390] ;  /* 0x00007200ff0777ac */ /* 0x000ee20008000800 */
[----:B------:R-:W1:Y:S01]  /*0070*/  LDCU UR4, c[0x0][0x370] ;  /* 0x00006e00ff0477ac */ /* 0x000e620008000800 */
[----:B------:R-:W4:Y:S01]  /*0080*/  LDCU.64 UR8, c[0x0][0x358] ;  /* 0x00006b00ff0877ac */ /* 0x000f220008000a00 */
[----:B---3--:R-:W-:Y:S01]  /*0090*/  IMAD.U32 R6, RZ, RZ, UR7 ;  /* 0x00000007ff067e24 */ /* 0x008fe2000f8e00ff */
[----:B-1----:R-:W-:-:S02]  /*00a0*/  UIMAD UR4, UR5, UR4, URZ ;  /* 0x00000004050472a4 */ /* 0x002fc4000f8e02ff */
[----:B0-----:R-:W-:-:S05]  /*00b0*/  IMAD R0, R0, UR5, R7 ;  /* 0x0000000500007c24 */ /* 0x001fca000f8e0207 */
[----:B--2---:R-:W-:-:S13]  /*00c0*/  ISETP.GE.AND P0, PT, R0, UR6, PT ;  /* 0x0000000600007c0c */ /* 0x004fda000bf06270 */
[----:B----4-:R-:W-:Y:S05]  /*00d0*/  @P0 BRA `(.L_x_1) ;  /* 0x00000000001c0947 */ /* 0x010fea0003800000 */
[----:B------:R-:W0:Y:S02]  /*00e0*/  LDC.64 R4, c[0x0][0x380] ;  /* 0x0000e000ff047b82 */ /* 0x000e240000000a00 */
.L_x_2:
[----:B0-----:R-:W-:-:S06]  /*00f0*/  IMAD.WIDE R2, R0, 0x4, R4 ;  /* 0x0000000400027825 */ /* 0x001fcc00078e0204 */
[----:B------:R-:W2:Y:S01]  /*0100*/  LDG.E.CONSTANT R3, desc[UR8][R2.64] ;  /* 0x0000000802037981 */ /* 0x000ea2000c1e9900 */
[----:B------:R-:W-:-:S05]  /*0110*/  VIADD R0, R0, UR4 ;  /* 0x0000000400007c36 */ /* 0x000fca0008000000 */
[----:B------:R-:W-:Y:S02]  /*0120*/  ISETP.GE.AND P0, PT, R0, UR6, PT ;  /* 0x0000000600007c0c */ /* 0x000fe4000bf06270 */
[----:B--2---:R-:W-:-:S11]  /*0130*/  FMNMX R6, |R3|, R6, !PT ;  /* 0x0000000603067209 */ /* 0x004fd60007800200 */
[----:B------:R-:W-:Y:S05]  /*0140*/  @!P0 BRA `(.L_x_2) ;  /* 0xfffffffc00e88947 */ /* 0x000fea000383ffff */
.L_x_1:
[----:B------:R-:W-:Y:S05]  /*0150*/  BSYNC.RECONVERGENT B0 ;  /* 0x0000000000007941 */ /* 0x000fea0003800200 */
.L_x_0:
[----:B------:R-:W0:Y:S01]  /*0160*/  S2UR UR6, SR_CgaCtaId ;  /* 0x00000000000679c3 */ /* 0x000e220000008800 */
[----:B------:R-:W-:Y:S01]  /*0170*/  UMOV UR4, 0x400 ;  /* 0x0000040000047882 */ /* 0x000fe20000000000 */
[----:B------:R-:W-:Y:S01]  /*0180*/  UISETP.GE.U32.AND UP0, UPT, UR5, 0x42, UPT ;  /* 0x000000420500788c */ /* 0x000fe2000bf06070 */
[C---:B------:R-:W-:Y:S02]  /*0190*/  ISETP.GT.AND P1, PT, R7.reuse, 0x1f, PT ;  /* 0x0000001f0700780c */ /* 0x040fe40003f24270 */
[----:B------:R-:W-:Y:S01]  /*01a0*/  ISETP.NE.AND P2, PT, R7, RZ, PT ;  /* 0x000000ff0700720c */ /* 0x000fe20003f45270 */
[----:B0-----:R-:W-:-:S06]  /*01b0*/  ULEA UR4, UR6, UR4, 0x18 ;  /* 0x0000000406047291 */ /* 0x001fcc000f8ec0ff */
[----:B------:R-:W-:-:S05]  /*01c0*/  LEA R3, R7, UR4, 0x2 ;  /* 0x0000000407037c11 */ /* 0x000fca000f8e10ff */
[----:B------:R0:W-:Y:S01]  /*01d0*/  STS [R3], R6 ;  /* 0x0000000603007388 */ /* 0x0001e20000000800 */
[----:B------:R-:W-:Y:S06]  /*01e0*/  BAR.SYNC.DEFER_BLOCKING 0x0 ;  /* 0x0000000000007b1d */ /* 0x000fec0000010000 */
[----:B------:R-:W-:Y:S05]  /*01f0*/  BRA.U !UP0, `(.L_x_3) ;  /* 0x0000000108307547 */ /* 0x000fea000b800000 */
.L_x_4:
[----:B------:R-:W-:Y:S01]  /*0200*/  UMOV UR6, UR5 ;  /* 0x0000000500067c82 */ /* 0x000fe20008000000 */
[----:B------:R-:W-:Y:S02]  /*0210*/  USHF.R.U32.HI UR5, URZ, 0x1, UR5 ;  /* 0x00000001ff057899 */ /* 0x000fe40008011605 */
[----:B------:R-:W-:-:S04]  /*0220*/  UISETP.GT.U32.AND UP0, UPT, UR6, 0x83, UPT ;  /* 0x000000830600788c */ /* 0x000fc8000bf04070 */
[----:B------:R-:W-:-:S13]  /*0230*/  ISETP.GE.U32.AND P0, PT, R7, UR5, PT ;  /* 0x0000000507007c0c */ /* 0x000fda000bf06070 */
[----:B-1----:R-:W-:-:S05]  /*0240*/  @!P0 VIADD R0, R7, UR5 ;  /* 0x0000000507008c36 */ /* 0x002fca0008000000 */
[----:B------:R-:W-:Y:S02]  /*0250*/  @!P0 LEA R2, R0, UR4, 0x2 ;  /* 0x0000000400028c11 */ /* 0x000fe4000f8e10ff */
[----:B------:R-:W-:Y:S04]  /*0260*/  @!P0 LDS R0, [R3] ;  /* 0x0000000003008984 */ /* 0x000fe80000000800 */
[----:B------:R-:W1:Y:S02]  /*0270*/  @!P0 LDS R5, [R2] ;  /* 0x0000000002058984 */ /* 0x000e640000000800 */
[----:B-1----:R-:W-:-:S05]  /*0280*/  @!P0 FMNMX R0, R0, R5, !PT ;  /* 0x0000000500008209 */ /* 0x002fca0007800000 */
[----:B------:R1:W-:Y:S01]  /*0290*/  @!P0 STS [R3], R0 ;  /* 0x0000000003008388 */ /* 0x0003e20000000800 */
[----:B------:R-:W-:Y:S06]  /*02a0*/  BAR.SYNC.DEFER_BLOCKING 0x0 ;  /* 0x0000000000007b1d */ /* 0x000fec0000010000 */
[----:B------:R-:W-:Y:S05]  /*02b0*/  BRA.U UP0, `(.L_x_4) ;  /* 0xfffffffd00d07547 */ /* 0x000fea000b83ffff */
.L_x_3:
[----:B------:R-:W-:Y:S04]  /*02c0*/  BSSY.RECONVERGENT B0, `(.L_x_5) ;  /* 0x000001a000007945 */ /* 0x000fe80003800200 */
[----:B------:R-:W-:Y:S05]  /*02d0*/  @P1 BRA `(.L_x_6) ;  /* 0x0000000000601947 */ /* 0x000fea0003800000 */
[----:B-1----:R-:W-:Y:S04]  /*02e0*/  LDS R0, [R3] ;  /* 0x0000000003007984 */ /* 0x002fe80000000800 */
[----:B------:R-:W1:Y:S02]  /*02f0*/  LDS R5, [R3+0x80] ;  /* 0x0000800003057984 */ /* 0x000e640000000800 */
[----:B-1----:R-:W-:-:S05]  /*0300*/  FMNMX R0, R0, R5, !PT ;  /* 0x0000000500007209 */ /* 0x002fca0007800000 */
[----:B------:R-:W-:Y:S04]  /*0310*/  STS [R3], R0 ;  /* 0x0000000003007388 */ /* 0x000fe80000000800 */
[----:B------:R-:W-:Y:S04]  /*0320*/  LDS R2, [R3+0x40] ;  /* 0x0000400003027984 */ /* 0x000fe80000000800 */
[----:B------:R-:W1:Y:S02]  /*0330*/  LDS R5, [R3] ;  /* 0x0000000003057984 */ /* 0x000e640000000800 */
[----:B-1----:R-:W-:-:S05]  /*0340*/  FMNMX R2, R2, R5, !PT ;  /* 0x0000000502027209 */ /* 0x002fca0007800000 */
[----:B------:R-:W-:Y:S04]  /*0350*/  STS [R3], R2 ;  /* 0x0000000203007388 */ /* 0x000fe80000000800 */
[----:B------:R-:W-:Y:S04]  /*0360*/  LDS R4, [R3+0x20] ;  /* 0x0000200003047984 */ /* 0x000fe80000000800 */
[----:B------:R-:W1:Y:S02]  /*0370*/  LDS R5, [R3] ;  /* 0x0000000003057984 */ /* 0x000e640000000800 */
[----:B-1----:R-:W-:-:S05]  /*0380*/  FMNMX R4, R4, R5, !PT ;  /* 0x0000000504047209 */ /* 0x002fca0007800000 */
[----:B------:R-:W-:Y:S04]  /*0390*/  STS [R3], R4 ;  /* 0x0000000403007388 */ /* 0x000fe80000000800 */
[----:B------:R-:W-:Y:S04]  /*03a0*/  LDS R5, [R3+0x10] ;  /* 0x0000100003057984 */ /* 0x000fe80000000800 */
[----:B0-----:R-:W0:Y:S02]  /*03b0*/  LDS R6, [R3] ;  /* 0x0000000003067984 */ /* 0x001e240000000800 */
[----:B0-----:R-:W-:-:S05]  /*03c0*/  FMNMX R6, R5, R6, !PT ;  /* 0x0000000605067209 */ /* 0x001fca0007800000 */
[----:B------:R-:W-:Y:S04]  /*03d0*/  STS [R3], R6 ;  /* 0x0000000603007388 */ /* 0x000fe80000000800 */
[----:B------:R-:W-:Y:S04]  /*03e0*/  LDS R0, [R3+0x8] ;  /* 0x0000080003007984 */ /* 0x000fe80000000800 */
[----:B------:R-:W0:Y:S02]  /*03f0*/  LDS R5, [R3] ;  /* 0x0000000003057984 */ /* 0x000e240000000800 */
[----:B0-----:R-:W-:-:S05]  /*0400*/  FMNMX R0, R0, R5, !PT ;  /* 0x0000000500007209 */ /* 0x001fca0007800000 */
[----:B------:R-:W-:Y:S04]  /*0410*/  STS [R3], R0 ;  /* 0x0000000003007388 */ /* 0x000fe80000000800 */
[----:B------:R-:W-:Y:S04]  /*0420*/  LDS R2, [R3+0x4] ;  /* 0x0000040003027984 */ /* 0x000fe80000000800 */
[----:B------:R-:W0:Y:S02]  /*0430*/  LDS R5, [R3] ;  /* 0x0000000003057984 */ /* 0x000e240000000800 */
[----:B0-----:R-:W-:-:S05]  /*0440*/  FMNMX R2, R2, R5, !PT ;  /* 0x0000000502027209 */ /* 0x001fca0007800000 */
[----:B------:R2:W-:Y:S02]  /*0450*/  STS [R3], R2 ;  /* 0x0000000203007388 */ /* 0x0005e40000000800 */
.L_x_6:
[----:B------:R-:W-:Y:S05]  /*0460*/  BSYNC.RECONVERGENT B0 ;  /* 0x0000000000007941 */ /* 0x000fea0003800200 */
.L_x_5:
[----:B------:R-:W-:Y:S05]  /*0470*/  @P2 EXIT ;  /* 0x000000000000294d */ /* 0x000fea0003800000 */
[----:B------:R-:W3:Y:S01]  /*0480*/  S2UR UR5, SR_CgaCtaId ;  /* 0x00000000000579c3 */ /* 0x000ee20000008800 */
[----:B------:R-:W-:-:S07]  /*0490*/  UMOV UR4, 0x400 ;  /* 0x0000040000047882 */ /* 0x000fce0000000000 */
[----:B012---:R-:W0:Y:S01]  /*04a0*/  LDC.64 R2, c[0x0][0x388] ;  /* 0x0000e200ff027b82 */ /* 0x007e220000000a00 */
[----:B---3--:R-:W-:-:S09]  /*04b0*/  ULEA UR4, UR5, UR4, 0x18 ;  /* 0x0000000405047291 */ /* 0x008fd2000f8ec0ff */
[----:B------:R-:W1:Y:S02]  /*04c0*/  LDS R0, [UR4] ;  /* 0x00000004ff007984 */ /* 0x000e640008000800 */
[----:B-1----:R-:W-:-:S05]  /*04d0*/  FADD R5, |R0|, -RZ ;  /* 0x800000ff00057221 */ /* 0x002fca0000000200 */
[----:B0-----:R-:W-:Y:S01]  /*04e0*/  REDG.E.MAX.S32.STRONG.GPU desc[UR8][R2.64], R5 ;  /* 0x000000050200798e */ /* 0x001fe2000d12e308 */
[----:B------:R-:W-:Y:S05]  /*04f0*/  EXIT ;  /* 0x000000000000794d */ /* 0x000fea0003800000 */
.L_x_7:
[----:B------:R-:W-:-:S00]  /*0500*/  BRA `(.L_x_7) ;  /* 0xfffffffc00fc7947 */ /* 0x000fc0000383ffff */
[----:B------:R-:W-:-:S00]  /*0510*/  NOP ;  /* 0x0000000000007918 */ /* 0x000fc00000000000 */
        /* <DEDUP_REMOVED lines=14> */
.L_x_8:


//--------------------- .nv.shared.reducemaxabs   --------------------------
	.section	.nv.shared.reducemaxabs,"aw",@nobits
	.sectionflags	@""
	.align	4
.nv.shared.reducemaxabs:
	.zero		3072


//--------------------- .nv.shared.reserved.0     --------------------------
	.section	.nv.shared.reserved.0,"aw",@nobits
	.weak		__nv_reservedSMEM_offset_0_alias
	.size		__nv_reservedSMEM_offset_0_alias, 0, 64
	.other		__nv_reservedSMEM_offset_0_alias,@"STO_CUDA_RESERVED_SHARED STV_DEFAULT"
__nv_reservedSMEM_offset_0_alias:
	.zero		0
	.zero		64


//--------------------- .nv.constant0.reducemaxabs --------------------------
	.section	.nv.constant0.reducemaxabs,"a",@progbits
	.sectionflags	@""
	.align	4
.nv.constant0.reducemaxabs:
	.zero		920


//--------------------- SYMBOLS --------------------------

	.type		.nv.reservedSmem.offset0,@object
	.size		.nv.reservedSmem.offset0,0x4
	.type		.nv.reservedSmem.cap,@object
	.size		.nv.reservedSmem.cap,0x4
